//
// Generated by NVIDIA NVVM Compiler
//
// Compiler Build ID: CL-36424714
// Cuda compilation tools, release 13.0, V13.0.88
// Based on NVVM 20.0.0
//

.version 9.0
.target sm_100
.address_size 64

	// .globl	_Z11helloKernelv
.extern .func  (.param .b32 func_retval0) vprintf
(
	.param .b64 vprintf_param_0,
	.param .b64 vprintf_param_1
)
;
.global .align 1 .b8 $str[21] = {72, 101, 108, 108, 111, 32, 102, 114, 111, 109, 32, 116, 104, 101, 32, 71, 80, 85, 33, 10};

.visible .entry _Z11helloKernelv()
{
	.reg .b32 	%r<3>;
	.reg .b64 	%rd<3>;

	mov.u64 	%rd1, $str;
	cvta.global.u64 	%rd2, %rd1;
	{ // callseq 0, 0
	.param .b64 param0;
	st.param.b64 	[param0], %rd2;
	.param .b64 param1;
	st.param.b64 	[param1], 0;
	.param .b32 retval0;
	call.uni (retval0), 
	vprintf, 
	(
	param0, 
	param1
	);
	ld.param.b32 	%r1, [retval0];
	} // callseq 0
	ret;

}


// ===== COMPILED SASS (sm_100) =====

	.target	sm_100

	.elftype	@"ET_EXEC"


//--------------------- .note.nv.tkinfo           --------------------------
	.section	.note.nv.tkinfo,"",@"SHT_NOTE"
	.sectionflags	@"SHF_NOTE_NV_TKINFO"
	.tkinfo
        /*0018*/ 	.word	0x00000002
        /*0030*/ 	.string	""
        /*0030*/ 	.string	"ptxas"
        /*0030*/ 	.string	"Cuda compilation tools, release 13.0, V13.0.88"
        /*0030*/ 	.string	"Build cuda_13.0.r13.0/compiler.36424714_0"
        /*0030*/ 	.string	"-arch sm_100 -m 64 "



//--------------------- .note.nv.cuinfo           --------------------------
	.section	.note.nv.cuinfo,"",@"SHT_NOTE"
	.sectionflags	@"SHF_NOTE_NV_CUINFO"
        /*0018*/ 	.short	0x0002
        /*001a*/ 	.short	0x0064
        /*001c*/ 	.short	0x0082
	.zero		2


//--------------------- .nv.info                  --------------------------
	.section	.nv.info,"",@"SHT_CUDA_INFO"
	.align	4


	//----- nvinfo : EIATTR_REGCOUNT
	.align		4
        /*0000*/ 	.byte	0x04, 0x2f
        /*0002*/ 	.short	(.L_2 - .L_1)
	.align		4
.L_1:
        /*0004*/ 	.word	index@(_Z11helloKernelv)
        /*0008*/ 	.word	0x00000018


	//----- nvinfo : EIATTR_FRAME_SIZE
	.align		4
.L_2:
        /*000c*/ 	.byte	0x04, 0x11
        /*000e*/ 	.short	(.L_4 - .L_3)
	.align		4
.L_3:
        /*0010*/ 	.word	index@(_Z11helloKernelv)
        /*0014*/ 	.word	0x00000000


	//----- nvinfo : EIATTR_MIN_STACK_SIZE
	.align		4
.L_4:
        /*0018*/ 	.byte	0x04, 0x12
        /*001a*/ 	.short	(.L_6 - .L_5)
	.align		4
.L_5:
        /*001c*/ 	.word	index@(_Z11helloKernelv)
        /*0020*/ 	.word	0x00000000
.L_6:


//--------------------- .nv.compat                --------------------------
	.section	.nv.compat,"",@"SHT_CUDA_COMPAT_INFO"
	.align	4
        /*0000*/ 	.byte	0x02, 0x09, 0x00, 0x00, 0x02, 0x02, 0x01, 0x00, 0x02, 0x05, 0x05, 0x00, 0x03, 0x07, 0x01, 0x01
        /*0010*/ 	.byte	0x02, 0x03, 0x00, 0x00, 0x02, 0x06, 0x01, 0x00, 0x04, 0x0b, 0x08, 0x00, 0x09, 0x00, 0x00, 0x00
        /*0020*/ 	.byte	0x00, 0x00, 0x00, 0x00


//--------------------- .nv.info._Z11helloKernelv --------------------------
	.section	.nv.info._Z11helloKernelv,"",@"SHT_CUDA_INFO"
	.sectionflags	@""
	.align	4


	//----- nvinfo : EIATTR_CUDA_API_VERSION
	.align		4
        /*0000*/ 	.byte	0x04, 0x37
        /*0002*/ 	.short	(.L_8 - .L_7)
.L_7:
        /*0004*/ 	.word	0x00000082


	//----- nvinfo : EIATTR_SPARSE_MMA_MASK
	.align		4
.L_8:
        /*0008*/ 	.byte	0x03, 0x50
        /*000a*/ 	.short	0x0000


	//----- nvinfo : EIATTR_MAXREG_COUNT
	.align		4
        /*000c*/ 	.byte	0x03, 0x1b
        /*000e*/ 	.short	0x00ff


	//----- nvinfo : EIATTR_EXTERNS
	.align		4
        /*0010*/ 	.byte	0x04, 0x0f
        /*0012*/ 	.short	(.L_10 - .L_9)


	//   ....[0]....
	.align		4
.L_9:
        /*0014*/ 	.word	index@(vprintf)


	//----- nvinfo : EIATTR_MERCURY_ISA_VERSION
	.align		4
.L_10:
        /*0018*/ 	.byte	0x03, 0x5f
        /*001a*/ 	.short	0x0101


	//----- nvinfo : EIATTR_VRC_CTA_INIT_COUNT
	.align		4
        /*001c*/ 	.byte	0x02, 0x4a
	.zero		1
	.zero		1


	//----- nvinfo : EIATTR_SYSCALL_OFFSETS
	.align		4
        /*0020*/ 	.byte	0x04, 0x46
        /*0022*/ 	.short	(.L_12 - .L_11)


	//   ....[0]....
.L_11:
        /*0024*/ 	.word	0x00000080


	//----- nvinfo : EIATTR_EXIT_INSTR_OFFSETS
	.align		4
.L_12:
        /*0028*/ 	.byte	0x04, 0x1c
        /*002a*/ 	.short	(.L_14 - .L_13)


	//   ....[0]....
.L_13:
        /*002c*/ 	.word	0x00000090


	//----- nvinfo : EIATTR_SW_WAR
	.align		4
.L_14:
        /*0030*/ 	.byte	0x04, 0x36
        /*0032*/ 	.short	(.L_16 - .L_15)
.L_15:
        /*0034*/ 	.word	0x00000008
.L_16:


//--------------------- .nv.callgraph             --------------------------
	.section	.nv.callgraph,"",@"SHT_CUDA_CALLGRAPH"
	.align	4
	.sectionentsize	8
	.align		4
        /*0000*/ 	.word	0x00000000
	.align		4
        /*0004*/ 	.word	0xffffffff
	.align		4
        /*0008*/ 	.word	index@(_Z11helloKernelv)
	.align		4
        /*000c*/ 	.word	index@(vprintf)
	.align		4
        /*0010*/ 	.word	0x00000000
	.align		4
        /*0014*/ 	.word	0xfffffffe
	.align		4
        /*0018*/ 	.word	0x00000000
	.align		4
        /*001c*/ 	.word	0xfffffffd
	.align		4
        /*0020*/ 	.word	0x00000000
	.align		4
        /*0024*/ 	.word	0xfffffffc


//--------------------- .nv.constant4             --------------------------
	.section	.nv.constant4,"a",@progbits
	.align	8
	.align		8
.nv.constant4:
        /*0000*/ 	.dword	vprintf
	.align		8
        /*0008*/ 	.dword	$str


//--------------------- .text._Z11helloKernelv    --------------------------
	.section	.text._Z11helloKernelv,"ax",@progbits
	.align	128
        .global         _Z11helloKernelv
        .type           _Z11helloKernelv,@function
        .size           _Z11helloKernelv,(.L_x_2 - _Z11helloKernelv)
        .other          _Z11helloKernelv,@"STO_CUDA_ENTRY STV_DEFAULT"
_Z11helloKernelv:
.text._Z11helloKernelv:
[----:B------:R-:W0:Y:S01]  /*0000*/  LDC R1, c[0x0][0x37c] ;  /* 0x0000df00ff017b82 */ /* 0x000e220000000800 */
[----:B------:R-:W-:Y:S01]  /*0010*/  MOV R0, 0x0 ;  /* 0x0000000000007802 */ /* 0x000fe20000000f00 */
[----:B------:R-:W1:Y:S01]  /*0020*/  LDCU.64 UR4, c[0x4][0x8] ;  /* 0x01000100ff0477ac */ /* 0x000e620008000a00 */
[----:B------:R-:W-:-:S05]  /*0030*/  CS2R R6, SRZ ;  /* 0x0000000000067805 */ /* 0x000fca000001ff00 */
[----:B------:R2:W3:Y:S01]  /*0040*/  LDC.64 R2, c[0x4][R0] ;  /* 0x0100000000027b82 */ /* 0x0004e20000000a00 */
[----:B-1----:R-:W-:Y:S02]  /*0050*/  IMAD.U32 R4, RZ, RZ, UR4 ;  /* 0x00000004ff047e24 */ /* 0x002fe4000f8e00ff */
[----:B--2---:R-:W-:-:S07]  /*0060*/  IMAD.U32 R5, RZ, RZ, UR5 ;  /* 0x00000005ff057e24 */ /* 0x004fce000f8e00ff */
[----:B------:R-:W-:-:S07]  /*0070*/  LEPC R20, `(.L_x_0) ;  /* 0x000000001014794e */ /* 0x000fce0000000000 */
[----:B0--3--:R-:W-:Y:S05]  /*0080*/  CALL.ABS.NOINC R2 ;  /* 0x0000000002007343 */ /* 0x009fea0003c00000 */
.L_x_0:
[----:B------:R-:W-:Y:S05]  /*0090*/  EXIT ;  /* 0x000000000000794d */ /* 0x000fea0003800000 */
.L_x_1:
[----:B------:R-:W-:-:S00]  /*00a0*/  BRA `(.L_x_1) ;  /* 0xfffffffc00fc7947 */ /* 0x000fc0000383ffff */
[----:B------:R-:W-:-:S00]  /*00b0*/  NOP ;  /* 0x0000000000007918 */ /* 0x000fc00000000000 */
        /* <DEDUP_REMOVED lines=12> */
.L_x_2:


//--------------------- .nv.global.init           --------------------------
	.section	.nv.global.init,"aw",@progbits
.nv.global.init:
	.type		$str,@object
	.size		$str,(.L_0 - $str)
$str:
        /*0000*/ 	.byte	0x48, 0x65, 0x6c, 0x6c, 0x6f, 0x20, 0x66, 0x72, 0x6f, 0x6d, 0x20, 0x74, 0x68, 0x65, 0x20, 0x47
        /*0010*/ 	.byte	0x50, 0x55, 0x21, 0x0a, 0x00
.L_0:


//--------------------- .nv.shared.reserved.0     --------------------------
	.section	.nv.shared.reserved.0,"aw",@nobits
	.weak		__nv_reservedSMEM_offset_0_alias
	.size		__nv_reservedSMEM_offset_0_alias, 0, 64
	.other		__nv_reservedSMEM_offset_0_alias,@"STO_CUDA_RESERVED_SHARED STV_DEFAULT"
__nv_reservedSMEM_offset_0_alias:
	.zero		0
	.zero		64


//--------------------- .nv.constant0._Z11helloKernelv --------------------------
	.section	.nv.constant0._Z11helloKernelv,"a",@progbits
	.sectionflags	@""
	.align	4
.nv.constant0._Z11helloKernelv:
	.zero		896


//--------------------- SYMBOLS --------------------------

	.type		.nv.reservedSmem.offset0,@object
	.size		.nv.reservedSmem.offset0,0x4
	.type		vprintf,@function
